//
// Generated by NVIDIA NVVM Compiler
//
// Compiler Build ID: CL-36424714
// Cuda compilation tools, release 13.0, V13.0.88
// Based on NVVM 20.0.0
//

.version 9.0
.target sm_100
.address_size 64

	// .globl	_Z17multiplicarMatrizPA4_iS0_S0_

.visible .entry _Z17multiplicarMatrizPA4_iS0_S0_(
	.param .u64 .ptr .align 1 _Z17multiplicarMatrizPA4_iS0_S0__param_0,
	.param .u64 .ptr .align 1 _Z17multiplicarMatrizPA4_iS0_S0__param_1,
	.param .u64 .ptr .align 1 _Z17multiplicarMatrizPA4_iS0_S0__param_2
)
{
	.reg .b32 	%r<21>;
	.reg .b64 	%rd<13>;

	ld.param.u64 	%rd1, [_Z17multiplicarMatrizPA4_iS0_S0__param_0];
	ld.param.u64 	%rd2, [_Z17multiplicarMatrizPA4_iS0_S0__param_1];
	ld.param.u64 	%rd3, [_Z17multiplicarMatrizPA4_iS0_S0__param_2];
	cvta.to.global.u64 	%rd4, %rd2;
	cvta.to.global.u64 	%rd5, %rd1;
	mov.u32 	%r1, %ctaid.y;
	shl.b32 	%r2, %r1, 1;
	mov.u32 	%r3, %tid.y;
	add.s32 	%r4, %r2, %r3;
	mov.u32 	%r5, %ctaid.x;
	shl.b32 	%r6, %r5, 1;
	mov.u32 	%r7, %tid.x;
	add.s32 	%r8, %r6, %r7;
	mul.wide.u32 	%rd6, %r4, 16;
	add.s64 	%rd7, %rd5, %rd6;
	mul.wide.s32 	%rd8, %r8, 4;
	add.s64 	%rd9, %rd4, %rd8;
	ld.global.u32 	%r9, [%rd7];
	ld.global.u32 	%r10, [%rd9];
	mul.lo.s32 	%r11, %r10, %r9;
	ld.global.u32 	%r12, [%rd7+4];
	ld.global.u32 	%r13, [%rd9+16];
	mad.lo.s32 	%r14, %r13, %r12, %r11;
	ld.global.u32 	%r15, [%rd7+8];
	ld.global.u32 	%r16, [%rd9+32];
	mad.lo.s32 	%r17, %r16, %r15, %r14;
	ld.global.u32 	%r18, [%rd7+12];
	ld.global.u32 	%r19, [%rd9+48];
	mad.lo.s32 	%r20, %r19, %r18, %r17;
	cvta.to.global.u64 	%rd10, %rd3;
	add.s64 	%rd11, %rd10, %rd6;
	add.s64 	%rd12, %rd11, %rd8;
	st.global.u32 	[%rd12], %r20;
	ret;

}


// ===== COMPILED SASS (sm_100) =====

	.target	sm_100

	.elftype	@"ET_EXEC"


//--------------------- .note.nv.tkinfo           --------------------------
	.section	.note.nv.tkinfo,"",@"SHT_NOTE"
	.sectionflags	@"SHF_NOTE_NV_TKINFO"
	.tkinfo
        /*0018*/ 	.word	0x00000002
        /*0030*/ 	.string	""
        /*0030*/ 	.string	"ptxas"
        /*0030*/ 	.string	"Cuda compilation tools, release 13.0, V13.0.88"
        /*0030*/ 	.string	"Build cuda_13.0.r13.0/compiler.36424714_0"
        /*0030*/ 	.string	"-arch sm_100 -m 64 "



//--------------------- .note.nv.cuinfo           --------------------------
	.section	.note.nv.cuinfo,"",@"SHT_NOTE"
	.sectionflags	@"SHF_NOTE_NV_CUINFO"
        /*0018*/ 	.short	0x0002
        /*001a*/ 	.short	0x0064
        /*001c*/ 	.short	0x0082
	.zero		2


//--------------------- .nv.info                  --------------------------
	.section	.nv.info,"",@"SHT_CUDA_INFO"
	.align	4


	//----- nvinfo : EIATTR_REGCOUNT
	.align		4
        /*0000*/ 	.byte	0x04, 0x2f
        /*0002*/ 	.short	(.L_1 - .L_0)
	.align		4
.L_0:
        /*0004*/ 	.word	index@(_Z17multiplicarMatrizPA4_iS0_S0_)
        /*0008*/ 	.word	0x00000016


	//----- nvinfo : EIATTR_FRAME_SIZE
	.align		4
.L_1:
        /*000c*/ 	.byte	0x04, 0x11
        /*000e*/ 	.short	(.L_3 - .L_2)
	.align		4
.L_2:
        /*0010*/ 	.word	index@(_Z17multiplicarMatrizPA4_iS0_S0_)
        /*0014*/ 	.word	0x00000000


	//----- nvinfo : EIATTR_MIN_STACK_SIZE
	.align		4
.L_3:
        /*0018*/ 	.byte	0x04, 0x12
        /*001a*/ 	.short	(.L_5 - .L_4)
	.align		4
.L_4:
        /*001c*/ 	.word	index@(_Z17multiplicarMatrizPA4_iS0_S0_)
        /*0020*/ 	.word	0x00000000
.L_5:


//--------------------- .nv.compat                --------------------------
	.section	.nv.compat,"",@"SHT_CUDA_COMPAT_INFO"
	.align	4
        /*0000*/ 	.byte	0x02, 0x09, 0x00, 0x00, 0x02, 0x02, 0x01, 0x00, 0x02, 0x05, 0x05, 0x00, 0x03, 0x07, 0x01, 0x01
        /*0010*/ 	.byte	0x02, 0x03, 0x00, 0x00, 0x02, 0x06, 0x01, 0x00, 0x04, 0x0b, 0x08, 0x00, 0x09, 0x00, 0x00, 0x00
        /*0020*/ 	.byte	0x00, 0x00, 0x00, 0x00


//--------------------- .nv.info._Z17multiplicarMatrizPA4_iS0_S0_ --------------------------
	.section	.nv.info._Z17multiplicarMatrizPA4_iS0_S0_,"",@"SHT_CUDA_INFO"
	.sectionflags	@""
	.align	4


	//----- nvinfo : EIATTR_CUDA_API_VERSION
	.align		4
        /*0000*/ 	.byte	0x04, 0x37
        /*0002*/ 	.short	(.L_7 - .L_6)
.L_6:
        /*0004*/ 	.word	0x00000082


	//----- nvinfo : EIATTR_KPARAM_INFO
	.align		4
.L_7:
        /*0008*/ 	.byte	0x04, 0x17
        /*000a*/ 	.short	(.L_9 - .L_8)
.L_8:
        /*000c*/ 	.word	0x00000000
        /*0010*/ 	.short	0x0002
        /*0012*/ 	.short	0x0010
        /*0014*/ 	.byte	0x00, 0xf5, 0x21, 0x00


	//----- nvinfo : EIATTR_KPARAM_INFO
	.align		4
.L_9:
        /*0018*/ 	.byte	0x04, 0x17
        /*001a*/ 	.short	(.L_11 - .L_10)
.L_10:
        /*001c*/ 	.word	0x00000000
        /*0020*/ 	.short	0x0001
        /*0022*/ 	.short	0x0008
        /*0024*/ 	.byte	0x00, 0xf5, 0x21, 0x00


	//----- nvinfo : EIATTR_KPARAM_INFO
	.align		4
.L_11:
        /*0028*/ 	.byte	0x04, 0x17
        /*002a*/ 	.short	(.L_13 - .L_12)
.L_12:
        /*002c*/ 	.word	0x00000000
        /*0030*/ 	.short	0x0000
        /*0032*/ 	.short	0x0000
        /*0034*/ 	.byte	0x00, 0xf5, 0x21, 0x00


	//----- nvinfo : EIATTR_SPARSE_MMA_MASK
	.align		4
.L_13:
        /*0038*/ 	.byte	0x03, 0x50
        /*003a*/ 	.short	0x0000


	//----- nvinfo : EIATTR_MAXREG_COUNT
	.align		4
        /*003c*/ 	.byte	0x03, 0x1b
        /*003e*/ 	.short	0x00ff


	//----- nvinfo : EIATTR_MERCURY_ISA_VERSION
	.align		4
        /*0040*/ 	.byte	0x03, 0x5f
        /*0042*/ 	.short	0x0101


	//----- nvinfo : EIATTR_VRC_CTA_INIT_COUNT
	.align		4
        /*0044*/ 	.byte	0x02, 0x4a
	.zero		1
	.zero		1


	//----- nvinfo : EIATTR_EXIT_INSTR_OFFSETS
	.align		4
        /*0048*/ 	.byte	0x04, 0x1c
        /*004a*/ 	.short	(.L_15 - .L_14)


	//   ....[0]....
.L_14:
        /*004c*/ 	.word	0x000001c0


	//----- nvinfo : EIATTR_CBANK_PARAM_SIZE
	.align		4
.L_15:
        /*0050*/ 	.byte	0x03, 0x19
        /*0052*/ 	.short	0x0018


	//----- nvinfo : EIATTR_PARAM_CBANK
	.align		4
        /*0054*/ 	.byte	0x04, 0x0a
        /*0056*/ 	.short	(.L_17 - .L_16)
	.align		4
.L_16:
        /*0058*/ 	.word	index@(.nv.constant0._Z17multiplicarMatrizPA4_iS0_S0_)
        /*005c*/ 	.short	0x0380
        /*005e*/ 	.short	0x0018


	//----- nvinfo : EIATTR_SW_WAR
	.align		4
.L_17:
        /*0060*/ 	.byte	0x04, 0x36
        /*0062*/ 	.short	(.L_19 - .L_18)
.L_18:
        /*0064*/ 	.word	0x00000008
.L_19:


//--------------------- .nv.callgraph             --------------------------
	.section	.nv.callgraph,"",@"SHT_CUDA_CALLGRAPH"
	.align	4
	.sectionentsize	8
	.align		4
        /*0000*/ 	.word	0x00000000
	.align		4
        /*0004*/ 	.word	0xffffffff
	.align		4
        /*0008*/ 	.word	0x00000000
	.align		4
        /*000c*/ 	.word	0xfffffffe
	.align		4
        /*0010*/ 	.word	0x00000000
	.align		4
        /*0014*/ 	.word	0xfffffffd
	.align		4
        /*0018*/ 	.word	0x00000000
	.align		4
        /*001c*/ 	.word	0xfffffffc


//--------------------- .text._Z17multiplicarMatrizPA4_iS0_S0_ --------------------------
	.section	.text._Z17multiplicarMatrizPA4_iS0_S0_,"ax",@progbits
	.align	128
        .global         _Z17multiplicarMatrizPA4_iS0_S0_
        .type           _Z17multiplicarMatrizPA4_iS0_S0_,@function
        .size           _Z17multiplicarMatrizPA4_iS0_S0_,(.L_x_1 - _Z17multiplicarMatrizPA4_iS0_S0_)
        .other          _Z17multiplicarMatrizPA4_iS0_S0_,@"STO_CUDA_ENTRY STV_DEFAULT"
_Z17multiplicarMatrizPA4_iS0_S0_:
.text._Z17multiplicarMatrizPA4_iS0_S0_:
[----:B------:R-:W-:Y:S01]  /*0000*/  LDC R1, c[0x0][0x37c] ;  /* 0x0000df00ff017b82 */ /* 0x000fe20000000800 */
[----:B------:R-:W0:Y:S07]  /*0010*/  S2R R9, SR_CTAID.Y ;  /* 0x0000000000097919 */ /* 0x000e2e0000002600 */
[----:B------:R-:W1:Y:S01]  /*0020*/  LDC.64 R2, c[0x0][0x380] ;  /* 0x0000e000ff027b82 */ /* 0x000e620000000a00 */
[----:B------:R-:W2:Y:S01]  /*0030*/  LDCU.64 UR4, c[0x0][0x358] ;  /* 0x00006b00ff0477ac */ /* 0x000ea20008000a00 */
[----:B------:R-:W0:Y:S01]  /*0040*/  S2R R0, SR_TID.Y ;  /* 0x0000000000007919 */ /* 0x000e220000002200 */
[----:B------:R-:W3:Y:S05]  /*0050*/  S2R R11, SR_CTAID.X ;  /* 0x00000000000b7919 */ /* 0x000eea0000002500 */
[----:B------:R-:W4:Y:S01]  /*0060*/  LDC.64 R4, c[0x0][0x388] ;  /* 0x0000e200ff047b82 */ /* 0x000f220000000a00 */
[----:B------:R-:W3:Y:S01]  /*0070*/  S2R R6, SR_TID.X ;  /* 0x0000000000067919 */ /* 0x000ee20000002100 */
[----:B0-----:R-:W-:-:S05]  /*0080*/  LEA R9, R9, R0, 0x1 ;  /* 0x0000000009097211 */ /* 0x001fca00078e08ff */
[----:B-1----:R-:W-:Y:S01]  /*0090*/  IMAD.WIDE.U32 R2, R9, 0x10, R2 ;  /* 0x0000001009027825 */ /* 0x002fe200078e0002 */
[----:B---3--:R-:W-:-:S04]  /*00a0*/  LEA R11, R11, R6, 0x1 ;  /* 0x000000060b0b7211 */ /* 0x008fc800078e08ff */
[----:B--2---:R-:W2:Y:S01]  /*00b0*/  LDG.E R0, desc[UR4][R2.64] ;  /* 0x0000000402007981 */ /* 0x004ea2000c1e1900 */
[----:B------:R-:W0:Y:S01]  /*00c0*/  LDC.64 R6, c[0x0][0x390] ;  /* 0x0000e400ff067b82 */ /* 0x000e220000000a00 */
[----:B----4-:R-:W-:Y:S02]  /*00d0*/  IMAD.WIDE R4, R11, 0x4, R4 ;  /* 0x000000040b047825 */ /* 0x010fe400078e0204 */
[----:B------:R-:W3:Y:S04]  /*00e0*/  LDG.E R15, desc[UR4][R2.64+0x4] ;  /* 0x00000404020f7981 */ /* 0x000ee8000c1e1900 */
[----:B------:R-:W2:Y:S04]  /*00f0*/  LDG.E R13, desc[UR4][R4.64] ;  /* 0x00000004040d7981 */ /* 0x000ea8000c1e1900 */
[----:B------:R-:W3:Y:S04]  /*0100*/  LDG.E R8, desc[UR4][R4.64+0x10] ;  /* 0x0000100404087981 */ /* 0x000ee8000c1e1900 */
[----:B------:R-:W4:Y:S04]  /*0110*/  LDG.E R17, desc[UR4][R2.64+0x8] ;  /* 0x0000080402117981 */ /* 0x000f28000c1e1900 */
[----:B------:R-:W4:Y:S04]  /*0120*/  LDG.E R10, desc[UR4][R4.64+0x20] ;  /* 0x00002004040a7981 */ /* 0x000f28000c1e1900 */
[----:B------:R-:W5:Y:S04]  /*0130*/  LDG.E R19, desc[UR4][R2.64+0xc] ;  /* 0x00000c0402137981 */ /* 0x000f68000c1e1900 */
[----:B------:R-:W5:Y:S01]  /*0140*/  LDG.E R12, desc[UR4][R4.64+0x30] ;  /* 0x00003004040c7981 */ /* 0x000f62000c1e1900 */
[----:B0-----:R-:W-:-:S04]  /*0150*/  IMAD.WIDE.U32 R6, R9, 0x10, R6 ;  /* 0x0000001009067825 */ /* 0x001fc800078e0006 */
[----:B------:R-:W-:-:S04]  /*0160*/  IMAD.WIDE R6, R11, 0x4, R6 ;  /* 0x000000040b067825 */ /* 0x000fc800078e0206 */
[----:B--2---:R-:W-:-:S04]  /*0170*/  IMAD R0, R0, R13, RZ ;  /* 0x0000000d00007224 */ /* 0x004fc800078e02ff */
[----:B---3--:R-:W-:-:S04]  /*0180*/  IMAD R0, R15, R8, R0 ;  /* 0x000000080f007224 */ /* 0x008fc800078e0200 */
[----:B----4-:R-:W-:-:S04]  /*0190*/  IMAD R0, R17, R10, R0 ;  /* 0x0000000a11007224 */ /* 0x010fc800078e0200 */
[----:B-----5:R-:W-:-:S05]  /*01a0*/  IMAD R19, R19, R12, R0 ;  /* 0x0000000c13137224 */ /* 0x020fca00078e0200 */
[----:B------:R-:W-:Y:S01]  /*01b0*/  STG.E desc[UR4][R6.64], R19 ;  /* 0x0000001306007986 */ /* 0x000fe2000c101904 */
[----:B------:R-:W-:Y:S05]  /*01c0*/  EXIT ;  /* 0x000000000000794d */ /* 0x000fea0003800000 */
.L_x_0:
[----:B------:R-:W-:-:S00]  /*01d0*/  BRA `(.L_x_0) ;  /* 0xfffffffc00fc7947 */ /* 0x000fc0000383ffff */
[----:B------:R-:W-:-:S00]  /*01e0*/  NOP ;  /* 0x0000000000007918 */ /* 0x000fc00000000000 */
        /* <DEDUP_REMOVED lines=9> */
.L_x_1:


//--------------------- .nv.shared.reserved.0     --------------------------
	.section	.nv.shared.reserved.0,"aw",@nobits
	.weak		__nv_reservedSMEM_offset_0_alias
	.size		__nv_reservedSMEM_offset_0_alias, 0, 64
	.other		__nv_reservedSMEM_offset_0_alias,@"STO_CUDA_RESERVED_SHARED STV_DEFAULT"
__nv_reservedSMEM_offset_0_alias:
	.zero		0
	.zero		64


//--------------------- .nv.constant0._Z17multiplicarMatrizPA4_iS0_S0_ --------------------------
	.section	.nv.constant0._Z17multiplicarMatrizPA4_iS0_S0_,"a",@progbits
	.sectionflags	@""
	.align	4
.nv.constant0._Z17multiplicarMatrizPA4_iS0_S0_:
	.zero		920


//--------------------- SYMBOLS --------------------------

	.type		.nv.reservedSmem.offset0,@object
	.size		.nv.reservedSmem.offset0,0x4
